	.headerflags	@"EF_CUDA_TEXMODE_UNIFIED EF_CUDA_64BIT_ADDRESS EF_CUDA_ACCELERATORS EF_CUDA_SM90 EF_CUDA_VIRTUAL_SM(EF_CUDA_SM90)"
	.elftype	@"ET_EXEC"


//--------------------- .nv.info                  --------------------------
	.section	.nv.info,"",@"SHT_CUDA_INFO"
	.align	4


	//----- nvinfo : EIATTR_REGCOUNT
	.align		4
        /*0000*/ 	.byte	0x04, 0x2f
        /*0002*/ 	.short	(.L_3 - .L_2)
	.align		4
.L_2:
        /*0004*/ 	.word	index@(triton_poi_fused_add_sqrt_var_mean_0)
        /*0008*/ 	.word	0x00000010


	//----- nvinfo : EIATTR_MIN_STACK_SIZE
	.align		4
.L_3:
        /*000c*/ 	.byte	0x04, 0x12
        /*000e*/ 	.short	(.L_5 - .L_4)
	.align		4
.L_4:
        /*0010*/ 	.word	index@(triton_poi_fused_add_sqrt_var_mean_0)
        /*0014*/ 	.word	0x00000000


	//----- nvinfo : EIATTR_FRAME_SIZE
	.align		4
.L_5:
        /*0018*/ 	.byte	0x04, 0x11
        /*001a*/ 	.short	(.L_7 - .L_6)
	.align		4
.L_6:
        /*001c*/ 	.word	index@(triton_poi_fused_add_sqrt_var_mean_0)
        /*0020*/ 	.word	0x00000000


	//----- nvinfo : EIATTR_MIN_STACK_SIZE
	.align		4
.L_7:
        /*0024*/ 	.byte	0x04, 0x12
        /*0026*/ 	.short	(.L_9 - .L_8)
	.align		4
.L_8:
        /*0028*/ 	.word	index@(triton_poi_fused_add_sqrt_var_mean_0)
        /*002c*/ 	.word	0x00000000
.L_9:


//--------------------- .nv.info.triton_poi_fused_add_sqrt_var_mean_0 --------------------------
	.section	.nv.info.triton_poi_fused_add_sqrt_var_mean_0,"",@"SHT_CUDA_INFO"
	.sectionflags	@""
	.align	4


	//----- nvinfo : EIATTR_CUDA_API_VERSION
	.align		4
        /*0000*/ 	.byte	0x04, 0x37
        /*0002*/ 	.short	(.L_11 - .L_10)
.L_10:
        /*0004*/ 	.word	0x0000007c


	//----- nvinfo : EIATTR_KPARAM_INFO
	.align		4
.L_11:
        /*0008*/ 	.byte	0x04, 0x17
        /*000a*/ 	.short	(.L_13 - .L_12)
.L_12:
        /*000c*/ 	.word	0x00000000
        /*0010*/ 	.short	0x0003
        /*0012*/ 	.short	0x0018
        /*0014*/ 	.byte	0x00, 0xf0, 0x11, 0x00


	//----- nvinfo : EIATTR_KPARAM_INFO
	.align		4
.L_13:
        /*0018*/ 	.byte	0x04, 0x17
        /*001a*/ 	.short	(.L_15 - .L_14)
.L_14:
        /*001c*/ 	.word	0x00000000
        /*0020*/ 	.short	0x0002
        /*0022*/ 	.short	0x0010
        /*0024*/ 	.byte	0x00, 0xf4, 0x21, 0x00


	//----- nvinfo : EIATTR_KPARAM_INFO
	.align		4
.L_15:
        /*0028*/ 	.byte	0x04, 0x17
        /*002a*/ 	.short	(.L_17 - .L_16)
.L_16:
        /*002c*/ 	.word	0x00000000
        /*0030*/ 	.short	0x0001
        /*0032*/ 	.short	0x0008
        /*0034*/ 	.byte	0x00, 0xf4, 0x21, 0x00


	//----- nvinfo : EIATTR_KPARAM_INFO
	.align		4
.L_17:
        /*0038*/ 	.byte	0x04, 0x17
        /*003a*/ 	.short	(.L_19 - .L_18)
.L_18:
        /*003c*/ 	.word	0x00000000
        /*0040*/ 	.short	0x0000
        /*0042*/ 	.short	0x0000
        /*0044*/ 	.byte	0x00, 0xf4, 0x21, 0x00


	//----- nvinfo : EIATTR_SPARSE_MMA_MASK
	.align		4
.L_19:
        /*0048*/ 	.byte	0x03, 0x50
        /*004a*/ 	.short	0x0000


	//----- nvinfo : EIATTR_MAXREG_COUNT
	.align		4
        /*004c*/ 	.byte	0x03, 0x1b
        /*004e*/ 	.short	0x00ff


	//----- nvinfo : EIATTR_EXIT_INSTR_OFFSETS
	.align		4
        /*0050*/ 	.byte	0x04, 0x1c
        /*0052*/ 	.short	(.L_21 - .L_20)


	//   ....[0]....
.L_20:
        /*0054*/ 	.word	0x00000250


	//   ....[1]....
        /*0058*/ 	.word	0x00000290


	//----- nvinfo : EIATTR_REQNTID
	.align		4
.L_21:
        /*005c*/ 	.byte	0x04, 0x10
        /*005e*/ 	.short	(.L_23 - .L_22)
.L_22:
        /*0060*/ 	.word	0x00000020
        /*0064*/ 	.word	0x00000001
        /*0068*/ 	.word	0x00000001


	//----- nvinfo : EIATTR_CBANK_PARAM_SIZE
	.align		4
.L_23:
        /*006c*/ 	.byte	0x03, 0x19
        /*006e*/ 	.short	0x001c


	//----- nvinfo : EIATTR_PARAM_CBANK
	.align		4
        /*0070*/ 	.byte	0x04, 0x0a
        /*0072*/ 	.short	(.L_25 - .L_24)
	.align		4
.L_24:
        /*0074*/ 	.word	index@(.nv.constant0.triton_poi_fused_add_sqrt_var_mean_0)
        /*0078*/ 	.short	0x0210
        /*007a*/ 	.short	0x001c


	//----- nvinfo : EIATTR_SW_WAR
	.align		4
.L_25:
        /*007c*/ 	.byte	0x04, 0x36
        /*007e*/ 	.short	(.L_27 - .L_26)
.L_26:
        /*0080*/ 	.word	0x00000008
.L_27:


//--------------------- .nv.callgraph             --------------------------
	.section	.nv.callgraph,"",@"SHT_CUDA_CALLGRAPH"
	.align	4
	.sectionentsize	8
	.align		4
        /*0000*/ 	.word	0x00000000
	.align		4
        /*0004*/ 	.word	0xffffffff
	.align		4
        /*0008*/ 	.word	0x00000000
	.align		4
        /*000c*/ 	.word	0xfffffffe
	.align		4
        /*0010*/ 	.word	0x00000000
	.align		4
        /*0014*/ 	.word	0xfffffffd
	.align		4
        /*0018*/ 	.word	0x00000000
	.align		4
        /*001c*/ 	.word	0xfffffffc


//--------------------- .nv.constant4             --------------------------
	.section	.nv.constant4,"a",@progbits
	.align	8
	.align		8
.nv.constant4:
        /*0000*/ 	.dword	_$_str
	.align		8
        /*0008*/ 	.dword	_$_str_$_2


//--------------------- .text.triton_poi_fused_add_sqrt_var_mean_0 --------------------------
	.section	.text.triton_poi_fused_add_sqrt_var_mean_0,"ax",@progbits
	.align	128
        .global         triton_poi_fused_add_sqrt_var_mean_0
        .type           triton_poi_fused_add_sqrt_var_mean_0,@function
        .size           triton_poi_fused_add_sqrt_var_mean_0,(.L_x_1 - triton_poi_fused_add_sqrt_var_mean_0)
        .other          triton_poi_fused_add_sqrt_var_mean_0,@"STO_CUDA_ENTRY STV_DEFAULT"
triton_poi_fused_add_sqrt_var_mean_0:
.text.triton_poi_fused_add_sqrt_var_mean_0:
[----:B------:R-:W0:Y:S02]  /*0000*/  LDC R1, c[0x0][0x28] ;  /* 0x00000a00ff017b82 */ /* 0x000e240000000800 */
[----:B------:R-:W1:Y:S01]  /*0010*/  S2R R10, SR_TID.X ;  /* 0x00000000000a7919 */ /* 0x000e620000002100 */
[----:B------:R-:W2:Y:S01]  /*0020*/  LDC.64 R2, c[0x0][0x210] ;  /* 0x00008400ff027b82 */ /* 0x000ea20000000a00 */
[----:B------:R-:W-:Y:S01]  /*0030*/  CS2R R6, SRZ ;  /* 0x0000000000067805 */ /* 0x000fe2000001ff00 */
[----:B------:R-:W-:Y:S01]  /*0040*/  ULDC.64 UR4, c[0x0][0x208] ;  /* 0x0000820000047ab9 */ /* 0x000fe20000000a00 */
[----:B------:R-:W3:Y:S01]  /*0050*/  S2R R9, SR_CTAID.X ;  /* 0x0000000000097919 */ /* 0x000ee20000002500 */
[----:B------:R-:W-:Y:S02]  /*0060*/  MOV R8, RZ ;  /* 0x000000ff00087202 */ /* 0x000fe40000000f00 */
[----:B-1----:R-:W-:-:S04]  /*0070*/  LOP3.LUT R0, R10, 0x3, RZ, 0xc0, !PT ;  /* 0x000000030a007812 */ /* 0x002fc800078ec0ff */
[----:B---3--:R-:W-:Y:S01]  /*0080*/  LEA R9, R9, R0, 0x2 ;  /* 0x0000000009097211 */ /* 0x008fe200078e10ff */
[----:B------:R-:W-:-:S03]  /*0090*/  HFMA2.MMA R0, -RZ, RZ, 0, 0 ;  /* 0x00000000ff007435 */ /* 0x000fc600000001ff */
[C---:B------:R-:W-:Y:S02]  /*00a0*/  ISETP.GE.AND P0, PT, R9.reuse, 0x4, PT ;  /* 0x000000040900780c */ /* 0x040fe40003f06270 */
[----:B------:R-:W-:-:S05]  /*00b0*/  SHF.L.U32 R5, R9, 0x2, RZ ;  /* 0x0000000209057819 */ /* 0x000fca00000006ff */
[----:B--2---:R-:W-:-:S06]  /*00c0*/  IMAD.WIDE R2, R5, 0x4, R2 ;  /* 0x0000000405027825 */ /* 0x004fcc00078e0202 */
[----:B------:R-:W2:Y:S04]  /*00d0*/  @!P0 LDG.E.EL R0, desc[UR4][R2.64] ;  /* 0x0000000402008981 */ /* 0x000ea8000c2e1900 */
[----:B------:R-:W2:Y:S04]  /*00e0*/  @!P0 LDG.E.EL R7, desc[UR4][R2.64+0x4] ;  /* 0x0000040402078981 */ /* 0x000ea8000c2e1900 */
[----:B------:R-:W3:Y:S04]  /*00f0*/  @!P0 LDG.E.EL R6, desc[UR4][R2.64+0x8] ;  /* 0x0000080402068981 */ /* 0x000ee8000c2e1900 */
[----:B------:R-:W4:Y:S01]  /*0100*/  @!P0 LDG.E.EL R8, desc[UR4][R2.64+0xc] ;  /* 0x00000c0402088981 */ /* 0x000f22000c2e1900 */
[----:B------:R-:W-:-:S04]  /*0110*/  LOP3.LUT P0, RZ, R10, 0x1c, RZ, 0xc0, !PT ;  /* 0x0000001c0aff7812 */ /* 0x000fc8000780c0ff */
[----:B------:R-:W-:Y:S01]  /*0120*/  ISETP.LT.AND P0, PT, R9, 0x4, !P0 ;  /* 0x000000040900780c */ /* 0x000fe20004701270 */
[----:B--2---:R-:W-:-:S04]  /*0130*/  FADD R5, R7, R0 ;  /* 0x0000000007057221 */ /* 0x004fc80000000000 */
[----:B---3--:R-:W-:Y:S02]  /*0140*/  FADD R11, R5, R6 ;  /* 0x00000006050b7221 */ /* 0x008fe40000000000 */
[----:B------:R-:W1:Y:S02]  /*0150*/  LDC.64 R4, c[0x0][0x218] ;  /* 0x00008600ff047b82 */ /* 0x000e640000000a00 */
[----:B----4-:R-:W-:-:S04]  /*0160*/  FADD R11, R11, R8 ;  /* 0x000000080b0b7221 */ /* 0x010fc80000000000 */
[----:B------:R-:W-:-:S04]  /*0170*/  FMUL R13, R11, 0.25 ;  /* 0x3e8000000b0d7820 */ /* 0x000fc80000400000 */
[C---:B------:R-:W-:Y:S01]  /*0180*/  FADD R7, -R13.reuse, R7 ;  /* 0x000000070d077221 */ /* 0x040fe20000000100 */
[C---:B------:R-:W-:Y:S01]  /*0190*/  FADD R0, -R13.reuse, R0 ;  /* 0x000000000d007221 */ /* 0x040fe20000000100 */
[C---:B------:R-:W-:Y:S01]  /*01a0*/  FADD R6, -R13.reuse, R6 ;  /* 0x000000060d067221 */ /* 0x040fe20000000100 */
[----:B------:R-:W-:Y:S01]  /*01b0*/  FADD R11, -R13, R8 ;  /* 0x000000080d0b7221 */ /* 0x000fe20000000100 */
[----:B------:R-:W-:-:S04]  /*01c0*/  FMUL R7, R7, R7 ;  /* 0x0000000707077220 */ /* 0x000fc80000400000 */
[----:B------:R-:W-:-:S04]  /*01d0*/  FFMA R7, R0, R0, R7 ;  /* 0x0000000000077223 */ /* 0x000fc80000000007 */
[----:B------:R-:W-:Y:S02]  /*01e0*/  FFMA R0, R6, R6, R7 ;  /* 0x0000000606007223 */ /* 0x000fe40000000007 */
[----:B------:R-:W2:Y:S01]  /*01f0*/  LDC.64 R6, c[0x0][0x220] ;  /* 0x00008800ff067b82 */ /* 0x000ea20000000a00 */
[----:B-1----:R-:W-:Y:S01]  /*0200*/  IMAD.WIDE R2, R9, 0x4, R4 ;  /* 0x0000000409027825 */ /* 0x002fe200078e0204 */
[----:B------:R-:W-:-:S03]  /*0210*/  HFMA2.MMA R5, -RZ, RZ, 1.625, 0 ;  /* 0x3e800000ff057435 */ /* 0x000fc600000001ff */
[----:B------:R-:W-:Y:S01]  /*0220*/  FFMA R0, R11, R11, R0 ;  /* 0x0000000b0b007223 */ /* 0x000fe20000000000 */
[----:B------:R1:W-:Y:S06]  /*0230*/  @P0 STG.E desc[UR4][R2.64], R13 ;  /* 0x0000000d02000986 */ /* 0x0003ec000c101904 */
[----:B------:R-:W-:Y:S01]  /*0240*/  FFMA R0, R0, R5, 9.9999997473787516356e-06 ;  /* 0x3727c5ac00007423 */ /* 0x000fe20000000005 */
[----:B------:R-:W-:Y:S06]  /*0250*/  @!P0 EXIT ;  /* 0x000000000000894d */ /* 0x000fec0003800000 */
[----:B------:R-:W0:Y:S01]  /*0260*/  MUFU.SQRT R5, R0 ;  /* 0x0000000000057308 */ /* 0x000e220000002000 */
[----:B-12---:R-:W-:-:S05]  /*0270*/  IMAD.WIDE R2, R9, 0x4, R6 ;  /* 0x0000000409027825 */ /* 0x006fca00078e0206 */
[----:B0-----:R-:W-:Y:S01]  /*0280*/  STG.E desc[UR4][R2.64], R5 ;  /* 0x0000000502007986 */ /* 0x001fe2000c101904 */
[----:B------:R-:W-:Y:S05]  /*0290*/  EXIT ;  /* 0x000000000000794d */ /* 0x000fea0003800000 */
.L_x_0:
[----:B------:R-:W-:-:S00]  /*02a0*/  BRA `(.L_x_0) ;  /* 0xfffffffc00fc7947 */ /* 0x000fc0000383ffff */
[----:B------:R-:W-:-:S00]  /*02b0*/  NOP ;  /* 0x0000000000007918 */ /* 0x000fc00000000000 */
        /* <DEDUP_REMOVED lines=12> */
.L_x_1:


//--------------------- .nv.global.init           --------------------------
	.section	.nv.global.init,"aw",@progbits
.nv.global.init:
	.type		_$_str,@object
	.size		_$_str,(_$_str_$_2 - _$_str)
_$_str:
        /*0000*/ 	.byte	0x5f, 0x5f, 0x43, 0x55, 0x44, 0x41, 0x5f, 0x46, 0x54, 0x5a, 0x00
	.type		_$_str_$_2,@object
	.size		_$_str_$_2,(.L_1 - _$_str_$_2)
_$_str_$_2:
        /*000b*/ 	.byte	0x5f, 0x5f, 0x43, 0x55, 0x44, 0x41, 0x5f, 0x50, 0x52, 0x45, 0x43, 0x5f, 0x53, 0x51, 0x52, 0x54
        /*001b*/ 	.byte	0x00
.L_1:


//--------------------- .nv.constant0.triton_poi_fused_add_sqrt_var_mean_0 --------------------------
	.section	.nv.constant0.triton_poi_fused_add_sqrt_var_mean_0,"a",@progbits
	.sectionflags	@""
	.align	4
.nv.constant0.triton_poi_fused_add_sqrt_var_mean_0:
	.zero		556
